//
// Generated by NVIDIA NVVM Compiler
//
// Compiler Build ID: CL-36424714
// Cuda compilation tools, release 13.0, V13.0.88
// Based on NVVM 20.0.0
//

.version 9.0
.target sm_100
.address_size 64

	// .globl	_Z11addMatricesPfS_S_i

.visible .entry _Z11addMatricesPfS_S_i(
	.param .u64 .ptr .align 1 _Z11addMatricesPfS_S_i_param_0,
	.param .u64 .ptr .align 1 _Z11addMatricesPfS_S_i_param_1,
	.param .u64 .ptr .align 1 _Z11addMatricesPfS_S_i_param_2,
	.param .u32 _Z11addMatricesPfS_S_i_param_3
)
{
	.reg .pred 	%p<2>;
	.reg .b32 	%r<6>;
	.reg .b32 	%f<4>;
	.reg .b64 	%rd<11>;

	ld.param.u64 	%rd1, [_Z11addMatricesPfS_S_i_param_0];
	ld.param.u64 	%rd2, [_Z11addMatricesPfS_S_i_param_1];
	ld.param.u64 	%rd3, [_Z11addMatricesPfS_S_i_param_2];
	ld.param.u32 	%r2, [_Z11addMatricesPfS_S_i_param_3];
	mov.u32 	%r3, %ctaid.x;
	mov.u32 	%r4, %ntid.x;
	mov.u32 	%r5, %tid.x;
	mad.lo.s32 	%r1, %r3, %r4, %r5;
	setp.ge.s32 	%p1, %r1, %r2;
	@%p1 bra 	$L__BB0_2;
	cvta.to.global.u64 	%rd4, %rd1;
	cvta.to.global.u64 	%rd5, %rd2;
	cvta.to.global.u64 	%rd6, %rd3;
	mul.wide.s32 	%rd7, %r1, 4;
	add.s64 	%rd8, %rd4, %rd7;
	ld.global.f32 	%f1, [%rd8];
	add.s64 	%rd9, %rd5, %rd7;
	ld.global.f32 	%f2, [%rd9];
	add.f32 	%f3, %f1, %f2;
	add.s64 	%rd10, %rd6, %rd7;
	st.global.f32 	[%rd10], %f3;
$L__BB0_2:
	ret;

}


// ===== COMPILED SASS (sm_100) =====

	.target	sm_100

	.elftype	@"ET_EXEC"


//--------------------- .note.nv.tkinfo           --------------------------
	.section	.note.nv.tkinfo,"",@"SHT_NOTE"
	.sectionflags	@"SHF_NOTE_NV_TKINFO"
	.tkinfo
        /*0018*/ 	.word	0x00000002
        /*0030*/ 	.string	""
        /*0030*/ 	.string	"ptxas"
        /*0030*/ 	.string	"Cuda compilation tools, release 13.0, V13.0.88"
        /*0030*/ 	.string	"Build cuda_13.0.r13.0/compiler.36424714_0"
        /*0030*/ 	.string	"-arch sm_100 -m 64 "



//--------------------- .note.nv.cuinfo           --------------------------
	.section	.note.nv.cuinfo,"",@"SHT_NOTE"
	.sectionflags	@"SHF_NOTE_NV_CUINFO"
        /*0018*/ 	.short	0x0002
        /*001a*/ 	.short	0x0064
        /*001c*/ 	.short	0x0082
	.zero		2


//--------------------- .nv.info                  --------------------------
	.section	.nv.info,"",@"SHT_CUDA_INFO"
	.align	4


	//----- nvinfo : EIATTR_REGCOUNT
	.align		4
        /*0000*/ 	.byte	0x04, 0x2f
        /*0002*/ 	.short	(.L_1 - .L_0)
	.align		4
.L_0:
        /*0004*/ 	.word	index@(_Z11addMatricesPfS_S_i)
        /*0008*/ 	.word	0x0000000c


	//----- nvinfo : EIATTR_FRAME_SIZE
	.align		4
.L_1:
        /*000c*/ 	.byte	0x04, 0x11
        /*000e*/ 	.short	(.L_3 - .L_2)
	.align		4
.L_2:
        /*0010*/ 	.word	index@(_Z11addMatricesPfS_S_i)
        /*0014*/ 	.word	0x00000000


	//----- nvinfo : EIATTR_MIN_STACK_SIZE
	.align		4
.L_3:
        /*0018*/ 	.byte	0x04, 0x12
        /*001a*/ 	.short	(.L_5 - .L_4)
	.align		4
.L_4:
        /*001c*/ 	.word	index@(_Z11addMatricesPfS_S_i)
        /*0020*/ 	.word	0x00000000
.L_5:


//--------------------- .nv.compat                --------------------------
	.section	.nv.compat,"",@"SHT_CUDA_COMPAT_INFO"
	.align	4
        /*0000*/ 	.byte	0x02, 0x09, 0x00, 0x00, 0x02, 0x02, 0x01, 0x00, 0x02, 0x05, 0x05, 0x00, 0x03, 0x07, 0x01, 0x01
        /*0010*/ 	.byte	0x02, 0x03, 0x00, 0x00, 0x02, 0x06, 0x01, 0x00, 0x04, 0x0b, 0x08, 0x00, 0x09, 0x00, 0x00, 0x00
        /*0020*/ 	.byte	0x00, 0x00, 0x00, 0x00


//--------------------- .nv.info._Z11addMatricesPfS_S_i --------------------------
	.section	.nv.info._Z11addMatricesPfS_S_i,"",@"SHT_CUDA_INFO"
	.sectionflags	@""
	.align	4


	//----- nvinfo : EIATTR_CUDA_API_VERSION
	.align		4
        /*0000*/ 	.byte	0x04, 0x37
        /*0002*/ 	.short	(.L_7 - .L_6)
.L_6:
        /*0004*/ 	.word	0x00000082


	//----- nvinfo : EIATTR_KPARAM_INFO
	.align		4
.L_7:
        /*0008*/ 	.byte	0x04, 0x17
        /*000a*/ 	.short	(.L_9 - .L_8)
.L_8:
        /*000c*/ 	.word	0x00000000
        /*0010*/ 	.short	0x0003
        /*0012*/ 	.short	0x0018
        /*0014*/ 	.byte	0x00, 0xf0, 0x11, 0x00


	//----- nvinfo : EIATTR_KPARAM_INFO
	.align		4
.L_9:
        /*0018*/ 	.byte	0x04, 0x17
        /*001a*/ 	.short	(.L_11 - .L_10)
.L_10:
        /*001c*/ 	.word	0x00000000
        /*0020*/ 	.short	0x0002
        /*0022*/ 	.short	0x0010
        /*0024*/ 	.byte	0x00, 0xf5, 0x21, 0x00


	//----- nvinfo : EIATTR_KPARAM_INFO
	.align		4
.L_11:
        /*0028*/ 	.byte	0x04, 0x17
        /*002a*/ 	.short	(.L_13 - .L_12)
.L_12:
        /*002c*/ 	.word	0x00000000
        /*0030*/ 	.short	0x0001
        /*0032*/ 	.short	0x0008
        /*0034*/ 	.byte	0x00, 0xf5, 0x21, 0x00


	//----- nvinfo : EIATTR_KPARAM_INFO
	.align		4
.L_13:
        /*0038*/ 	.byte	0x04, 0x17
        /*003a*/ 	.short	(.L_15 - .L_14)
.L_14:
        /*003c*/ 	.word	0x00000000
        /*0040*/ 	.short	0x0000
        /*0042*/ 	.short	0x0000
        /*0044*/ 	.byte	0x00, 0xf5, 0x21, 0x00


	//----- nvinfo : EIATTR_SPARSE_MMA_MASK
	.align		4
.L_15:
        /*0048*/ 	.byte	0x03, 0x50
        /*004a*/ 	.short	0x0000


	//----- nvinfo : EIATTR_MAXREG_COUNT
	.align		4
        /*004c*/ 	.byte	0x03, 0x1b
        /*004e*/ 	.short	0x00ff


	//----- nvinfo : EIATTR_MERCURY_ISA_VERSION
	.align		4
        /*0050*/ 	.byte	0x03, 0x5f
        /*0052*/ 	.short	0x0101


	//----- nvinfo : EIATTR_VRC_CTA_INIT_COUNT
	.align		4
        /*0054*/ 	.byte	0x02, 0x4a
	.zero		1
	.zero		1


	//----- nvinfo : EIATTR_EXIT_INSTR_OFFSETS
	.align		4
        /*0058*/ 	.byte	0x04, 0x1c
        /*005a*/ 	.short	(.L_17 - .L_16)


	//   ....[0]....
.L_16:
        /*005c*/ 	.word	0x00000070


	//   ....[1]....
        /*0060*/ 	.word	0x00000130


	//----- nvinfo : EIATTR_CBANK_PARAM_SIZE
	.align		4
.L_17:
        /*0064*/ 	.byte	0x03, 0x19
        /*0066*/ 	.short	0x001c


	//----- nvinfo : EIATTR_PARAM_CBANK
	.align		4
        /*0068*/ 	.byte	0x04, 0x0a
        /*006a*/ 	.short	(.L_19 - .L_18)
	.align		4
.L_18:
        /*006c*/ 	.word	index@(.nv.constant0._Z11addMatricesPfS_S_i)
        /*0070*/ 	.short	0x0380
        /*0072*/ 	.short	0x001c


	//----- nvinfo : EIATTR_SW_WAR
	.align		4
.L_19:
        /*0074*/ 	.byte	0x04, 0x36
        /*0076*/ 	.short	(.L_21 - .L_20)
.L_20:
        /*0078*/ 	.word	0x00000008
.L_21:


//--------------------- .nv.callgraph             --------------------------
	.section	.nv.callgraph,"",@"SHT_CUDA_CALLGRAPH"
	.align	4
	.sectionentsize	8
	.align		4
        /*0000*/ 	.word	0x00000000
	.align		4
        /*0004*/ 	.word	0xffffffff
	.align		4
        /*0008*/ 	.word	0x00000000
	.align		4
        /*000c*/ 	.word	0xfffffffe
	.align		4
        /*0010*/ 	.word	0x00000000
	.align		4
        /*0014*/ 	.word	0xfffffffd
	.align		4
        /*0018*/ 	.word	0x00000000
	.align		4
        /*001c*/ 	.word	0xfffffffc


//--------------------- .text._Z11addMatricesPfS_S_i --------------------------
	.section	.text._Z11addMatricesPfS_S_i,"ax",@progbits
	.align	128
        .global         _Z11addMatricesPfS_S_i
        .type           _Z11addMatricesPfS_S_i,@function
        .size           _Z11addMatricesPfS_S_i,(.L_x_1 - _Z11addMatricesPfS_S_i)
        .other          _Z11addMatricesPfS_S_i,@"STO_CUDA_ENTRY STV_DEFAULT"
_Z11addMatricesPfS_S_i:
.text._Z11addMatricesPfS_S_i:
[----:B------:R-:W-:Y:S01]  /*0000*/  LDC R1, c[0x0][0x37c] ;  /* 0x0000df00ff017b82 */ /* 0x000fe20000000800 */
[----:B------:R-:W0:Y:S07]  /*0010*/  S2R R0, SR_TID.X ;  /* 0x0000000000007919 */ /* 0x000e2e0000002100 */
[----:B------:R-:W0:Y:S01]  /*0020*/  S2UR UR4, SR_CTAID.X ;  /* 0x00000000000479c3 */ /* 0x000e220000002500 */
[----:B------:R-:W1:Y:S07]  /*0030*/  LDCU UR5, c[0x0][0x398] ;  /* 0x00007300ff0577ac */ /* 0x000e6e0008000800 */
[----:B------:R-:W0:Y:S02]  /*0040*/  LDC R9, c[0x0][0x360] ;  /* 0x0000d800ff097b82 */ /* 0x000e240000000800 */
[----:B0-----:R-:W-:-:S05]  /*0050*/  IMAD R9, R9, UR4, R0 ;  /* 0x0000000409097c24 */ /* 0x001fca000f8e0200 */
[----:B-1----:R-:W-:-:S13]  /*0060*/  ISETP.GE.AND P0, PT, R9, UR5, PT ;  /* 0x0000000509007c0c */ /* 0x002fda000bf06270 */
[----:B------:R-:W-:Y:S05]  /*0070*/  @P0 EXIT ;  /* 0x000000000000094d */ /* 0x000fea0003800000 */
[----:B------:R-:W0:Y:S01]  /*0080*/  LDC.64 R2, c[0x0][0x380] ;  /* 0x0000e000ff027b82 */ /* 0x000e220000000a00 */
[----:B------:R-:W1:Y:S07]  /*0090*/  LDCU.64 UR4, c[0x0][0x358] ;  /* 0x00006b00ff0477ac */ /* 0x000e6e0008000a00 */
[----:B------:R-:W2:Y:S08]  /*00a0*/  LDC.64 R4, c[0x0][0x388] ;  /* 0x0000e200ff047b82 */ /* 0x000eb00000000a00 */
[----:B------:R-:W3:Y:S01]  /*00b0*/  LDC.64 R6, c[0x0][0x390] ;  /* 0x0000e400ff067b82 */ /* 0x000ee20000000a00 */
[----:B0-----:R-:W-:-:S06]  /*00c0*/  IMAD.WIDE R2, R9, 0x4, R2 ;  /* 0x0000000409027825 */ /* 0x001fcc00078e0202 */
[----:B-1----:R-:W4:Y:S01]  /*00d0*/  LDG.E R2, desc[UR4][R2.64] ;  /* 0x0000000402027981 */ /* 0x002f22000c1e1900 */
[----:B--2---:R-:W-:-:S06]  /*00e0*/  IMAD.WIDE R4, R9, 0x4, R4 ;  /* 0x0000000409047825 */ /* 0x004fcc00078e0204 */
[----:B------:R-:W4:Y:S01]  /*00f0*/  LDG.E R5, desc[UR4][R4.64] ;  /* 0x0000000404057981 */ /* 0x000f22000c1e1900 */
[----:B---3--:R-:W-:-:S04]  /*0100*/  IMAD.WIDE R6, R9, 0x4, R6 ;  /* 0x0000000409067825 */ /* 0x008fc800078e0206 */
[----:B----4-:R-:W-:-:S05]  /*0110*/  FADD R9, R2, R5 ;  /* 0x0000000502097221 */ /* 0x010fca0000000000 */
[----:B------:R-:W-:Y:S01]  /*0120*/  STG.E desc[UR4][R6.64], R9 ;  /* 0x0000000906007986 */ /* 0x000fe2000c101904 */
[----:B------:R-:W-:Y:S05]  /*0130*/  EXIT ;  /* 0x000000000000794d */ /* 0x000fea0003800000 */
.L_x_0:
[----:B------:R-:W-:-:S00]  /*0140*/  BRA `(.L_x_0) ;  /* 0xfffffffc00fc7947 */ /* 0x000fc0000383ffff */
[----:B------:R-:W-:-:S00]  /*0150*/  NOP ;  /* 0x0000000000007918 */ /* 0x000fc00000000000 */
        /* <DEDUP_REMOVED lines=10> */
.L_x_1:


//--------------------- .nv.shared.reserved.0     --------------------------
	.section	.nv.shared.reserved.0,"aw",@nobits
	.weak		__nv_reservedSMEM_offset_0_alias
	.size		__nv_reservedSMEM_offset_0_alias, 0, 64
	.other		__nv_reservedSMEM_offset_0_alias,@"STO_CUDA_RESERVED_SHARED STV_DEFAULT"
__nv_reservedSMEM_offset_0_alias:
	.zero		0
	.zero		64


//--------------------- .nv.constant0._Z11addMatricesPfS_S_i --------------------------
	.section	.nv.constant0._Z11addMatricesPfS_S_i,"a",@progbits
	.sectionflags	@""
	.align	4
.nv.constant0._Z11addMatricesPfS_S_i:
	.zero		924


//--------------------- SYMBOLS --------------------------

	.type		.nv.reservedSmem.offset0,@object
	.size		.nv.reservedSmem.offset0,0x4
